	.headerflags	@"EF_CUDA_TEXMODE_UNIFIED EF_CUDA_64BIT_ADDRESS EF_CUDA_ACCELERATORS EF_CUDA_SM90 EF_CUDA_VIRTUAL_SM(EF_CUDA_SM90)"
	.elftype	@"ET_EXEC"


//--------------------- .nv.info                  --------------------------
	.section	.nv.info,"",@"SHT_CUDA_INFO"
	.align	4


	//----- nvinfo : EIATTR_REGCOUNT
	.align		4
        /*0000*/ 	.byte	0x04, 0x2f
        /*0002*/ 	.short	(.L_6 - .L_5)
	.align		4
.L_5:
        /*0004*/ 	.word	index@(triton_poi_fused_convolution_max_unpool2d_18)
        /*0008*/ 	.word	0x00000038


	//----- nvinfo : EIATTR_MIN_STACK_SIZE
	.align		4
.L_6:
        /*000c*/ 	.byte	0x04, 0x12
        /*000e*/ 	.short	(.L_8 - .L_7)
	.align		4
.L_7:
        /*0010*/ 	.word	index@(triton_poi_fused_convolution_max_unpool2d_18)
        /*0014*/ 	.word	0x00000000


	//----- nvinfo : EIATTR_FRAME_SIZE
	.align		4
.L_8:
        /*0018*/ 	.byte	0x04, 0x11
        /*001a*/ 	.short	(.L_10 - .L_9)
	.align		4
.L_9:
        /*001c*/ 	.word	index@(triton_poi_fused_convolution_max_unpool2d_18)
        /*0020*/ 	.word	0x00000000


	//----- nvinfo : EIATTR_MIN_STACK_SIZE
	.align		4
.L_10:
        /*0024*/ 	.byte	0x04, 0x12
        /*0026*/ 	.short	(.L_12 - .L_11)
	.align		4
.L_11:
        /*0028*/ 	.word	index@(triton_poi_fused_convolution_max_unpool2d_18)
        /*002c*/ 	.word	0x00000000
.L_12:


//--------------------- .nv.info.triton_poi_fused_convolution_max_unpool2d_18 --------------------------
	.section	.nv.info.triton_poi_fused_convolution_max_unpool2d_18,"",@"SHT_CUDA_INFO"
	.sectionflags	@""
	.align	4


	//----- nvinfo : EIATTR_CUDA_API_VERSION
	.align		4
        /*0000*/ 	.byte	0x04, 0x37
        /*0002*/ 	.short	(.L_14 - .L_13)
.L_13:
        /*0004*/ 	.word	0x0000007c


	//----- nvinfo : EIATTR_KPARAM_INFO
	.align		4
.L_14:
        /*0008*/ 	.byte	0x04, 0x17
        /*000a*/ 	.short	(.L_16 - .L_15)
.L_15:
        /*000c*/ 	.word	0x00000000
        /*0010*/ 	.short	0x0008
        /*0012*/ 	.short	0x0040
        /*0014*/ 	.byte	0x00, 0xf0, 0x11, 0x00


	//----- nvinfo : EIATTR_KPARAM_INFO
	.align		4
.L_16:
        /*0018*/ 	.byte	0x04, 0x17
        /*001a*/ 	.short	(.L_18 - .L_17)
.L_17:
        /*001c*/ 	.word	0x00000000
        /*0020*/ 	.short	0x0007
        /*0022*/ 	.short	0x0038
        /*0024*/ 	.byte	0x00, 0xf4, 0x21, 0x00


	//----- nvinfo : EIATTR_KPARAM_INFO
	.align		4
.L_18:
        /*0028*/ 	.byte	0x04, 0x17
        /*002a*/ 	.short	(.L_20 - .L_19)
.L_19:
        /*002c*/ 	.word	0x00000000
        /*0030*/ 	.short	0x0006
        /*0032*/ 	.short	0x0030
        /*0034*/ 	.byte	0x00, 0xf4, 0x21, 0x00


	//----- nvinfo : EIATTR_KPARAM_INFO
	.align		4
.L_20:
        /*0038*/ 	.byte	0x04, 0x17
        /*003a*/ 	.short	(.L_22 - .L_21)
.L_21:
        /*003c*/ 	.word	0x00000000
        /*0040*/ 	.short	0x0005
        /*0042*/ 	.short	0x0028
        /*0044*/ 	.byte	0x00, 0xf4, 0x21, 0x00


	//----- nvinfo : EIATTR_KPARAM_INFO
	.align		4
.L_22:
        /*0048*/ 	.byte	0x04, 0x17
        /*004a*/ 	.short	(.L_24 - .L_23)
.L_23:
        /*004c*/ 	.word	0x00000000
        /*0050*/ 	.short	0x0004
        /*0052*/ 	.short	0x0020
        /*0054*/ 	.byte	0x00, 0xf4, 0x21, 0x00


	//----- nvinfo : EIATTR_KPARAM_INFO
	.align		4
.L_24:
        /*0058*/ 	.byte	0x04, 0x17
        /*005a*/ 	.short	(.L_26 - .L_25)
.L_25:
        /*005c*/ 	.word	0x00000000
        /*0060*/ 	.short	0x0003
        /*0062*/ 	.short	0x0018
        /*0064*/ 	.byte	0x00, 0xf4, 0x21, 0x00


	//----- nvinfo : EIATTR_KPARAM_INFO
	.align		4
.L_26:
        /*0068*/ 	.byte	0x04, 0x17
        /*006a*/ 	.short	(.L_28 - .L_27)
.L_27:
        /*006c*/ 	.word	0x00000000
        /*0070*/ 	.short	0x0002
        /*0072*/ 	.short	0x0010
        /*0074*/ 	.byte	0x00, 0xf4, 0x21, 0x00


	//----- nvinfo : EIATTR_KPARAM_INFO
	.align		4
.L_28:
        /*0078*/ 	.byte	0x04, 0x17
        /*007a*/ 	.short	(.L_30 - .L_29)
.L_29:
        /*007c*/ 	.word	0x00000000
        /*0080*/ 	.short	0x0001
        /*0082*/ 	.short	0x0008
        /*0084*/ 	.byte	0x00, 0xf4, 0x21, 0x00


	//----- nvinfo : EIATTR_KPARAM_INFO
	.align		4
.L_30:
        /*0088*/ 	.byte	0x04, 0x17
        /*008a*/ 	.short	(.L_32 - .L_31)
.L_31:
        /*008c*/ 	.word	0x00000000
        /*0090*/ 	.short	0x0000
        /*0092*/ 	.short	0x0000
        /*0094*/ 	.byte	0x00, 0xf4, 0x21, 0x00


	//----- nvinfo : EIATTR_SPARSE_MMA_MASK
	.align		4
.L_32:
        /*0098*/ 	.byte	0x03, 0x50
        /*009a*/ 	.short	0x0000


	//----- nvinfo : EIATTR_MAXREG_COUNT
	.align		4
        /*009c*/ 	.byte	0x03, 0x1b
        /*009e*/ 	.short	0x00ff


	//----- nvinfo : EIATTR_EXTERNS
	.align		4
        /*00a0*/ 	.byte	0x04, 0x0f
        /*00a2*/ 	.short	(.L_34 - .L_33)


	//   ....[0]....
	.align		4
.L_33:
        /*00a4*/ 	.word	index@(__assertfail)


	//----- nvinfo : EIATTR_SYSCALL_OFFSETS
	.align		4
.L_34:
        /*00a8*/ 	.byte	0x04, 0x46
        /*00aa*/ 	.short	(.L_36 - .L_35)


	//   ....[0]....
.L_35:
        /*00ac*/ 	.word	0x000008e0


	//----- nvinfo : EIATTR_EXIT_INSTR_OFFSETS
	.align		4
.L_36:
        /*00b0*/ 	.byte	0x04, 0x1c
        /*00b2*/ 	.short	(.L_38 - .L_37)


	//   ....[0]....
.L_37:
        /*00b4*/ 	.word	0x00001270


	//----- nvinfo : EIATTR_REQNTID
	.align		4
.L_38:
        /*00b8*/ 	.byte	0x04, 0x10
        /*00ba*/ 	.short	(.L_40 - .L_39)
.L_39:
        /*00bc*/ 	.word	0x00000080
        /*00c0*/ 	.word	0x00000001
        /*00c4*/ 	.word	0x00000001


	//----- nvinfo : EIATTR_CRS_STACK_SIZE
	.align		4
.L_40:
        /*00c8*/ 	.byte	0x04, 0x1e
        /*00ca*/ 	.short	(.L_42 - .L_41)
.L_41:
        /*00cc*/ 	.word	0x00000000


	//----- nvinfo : EIATTR_CBANK_PARAM_SIZE
	.align		4
.L_42:
        /*00d0*/ 	.byte	0x03, 0x19
        /*00d2*/ 	.short	0x0044


	//----- nvinfo : EIATTR_PARAM_CBANK
	.align		4
        /*00d4*/ 	.byte	0x04, 0x0a
        /*00d6*/ 	.short	(.L_44 - .L_43)
	.align		4
.L_43:
        /*00d8*/ 	.word	index@(.nv.constant0.triton_poi_fused_convolution_max_unpool2d_18)
        /*00dc*/ 	.short	0x0210
        /*00de*/ 	.short	0x0044


	//----- nvinfo : EIATTR_SW_WAR
	.align		4
.L_44:
        /*00e0*/ 	.byte	0x04, 0x36
        /*00e2*/ 	.short	(.L_46 - .L_45)
.L_45:
        /*00e4*/ 	.word	0x00000008
.L_46:


//--------------------- .nv.callgraph             --------------------------
	.section	.nv.callgraph,"",@"SHT_CUDA_CALLGRAPH"
	.align	4
	.sectionentsize	8
	.align		4
        /*0000*/ 	.word	0x00000000
	.align		4
        /*0004*/ 	.word	0xffffffff
	.align		4
        /*0008*/ 	.word	index@(triton_poi_fused_convolution_max_unpool2d_18)
	.align		4
        /*000c*/ 	.word	index@(__assertfail)
	.align		4
        /*0010*/ 	.word	0x00000000
	.align		4
        /*0014*/ 	.word	0xfffffffe
	.align		4
        /*0018*/ 	.word	0x00000000
	.align		4
        /*001c*/ 	.word	0xfffffffd
	.align		4
        /*0020*/ 	.word	0x00000000
	.align		4
        /*0024*/ 	.word	0xfffffffc


//--------------------- .nv.constant4             --------------------------
	.section	.nv.constant4,"a",@progbits
	.align	8
	.align		8
.nv.constant4:
        /*0000*/ 	.dword	__assertfail
	.align		8
        /*0008*/ 	.dword	assertFunc_0
	.align		8
        /*0010*/ 	.dword	assertFile_0
	.align		8
        /*0018*/ 	.dword	assertMessage_0
	.align		8
        /*0020*/ 	.dword	_$_str
	.align		8
        /*0028*/ 	.dword	_$_str_$_2


//--------------------- .text.triton_poi_fused_convolution_max_unpool2d_18 --------------------------
	.section	.text.triton_poi_fused_convolution_max_unpool2d_18,"ax",@progbits
	.sectionflags	@"SHF_BARRIERS=1"
	.align	128
        .global         triton_poi_fused_convolution_max_unpool2d_18
        .type           triton_poi_fused_convolution_max_unpool2d_18,@function
        .size           triton_poi_fused_convolution_max_unpool2d_18,(.L_x_2 - triton_poi_fused_convolution_max_unpool2d_18)
        .other          triton_poi_fused_convolution_max_unpool2d_18,@"STO_CUDA_ENTRY STV_DEFAULT"
triton_poi_fused_convolution_max_unpool2d_18:
.text.triton_poi_fused_convolution_max_unpool2d_18:
[----:B------:R-:W0:Y:S01]  /*0000*/  LDC R1, c[0x0][0x28] ;  /* 0x00000a00ff017b82 */ /* 0x000e220000000800 */
[----:B------:R-:W1:Y:S07]  /*0010*/  S2R R0, SR_TID.X ;  /* 0x0000000000007919 */ /* 0x000e6e0000002100 */
[----:B------:R-:W2:Y:S01]  /*0020*/  LDC.64 R12, c[0x0][0x220] ;  /* 0x00008800ff0c7b82 */ /* 0x000ea20000000a00 */
[----:B------:R-:W-:Y:S01]  /*0030*/  ULDC.64 UR4, c[0x0][0x208] ;  /* 0x0000820000047ab9 */ /* 0x000fe20000000a00 */
[----:B------:R-:W3:Y:S06]  /*0040*/  S2R R3, SR_CTAID.X ;  /* 0x0000000000037919 */ /* 0x000eec0000002500 */
[----:B------:R-:W4:Y:S08]  /*0050*/  LDC.64 R24, c[0x0][0x218] ;  /* 0x00008600ff187b82 */ /* 0x000f300000000a00 */
[----:B------:R-:W4:Y:S08]  /*0060*/  LDC.64 R18, c[0x0][0x228] ;  /* 0x00008a00ff127b82 */ /* 0x000f300000000a00 */
[----:B------:R-:W5:Y:S01]  /*0070*/  LDC.64 R46, c[0x0][0x210] ;  /* 0x00008400ff2e7b82 */ /* 0x000f620000000a00 */
[----:B-1----:R-:W-:-:S07]  /*0080*/  IMAD.SHL.U32 R0, R0, 0x4, RZ ;  /* 0x0000000400007824 */ /* 0x002fce00078e00ff */
[----:B------:R-:W1:Y:S01]  /*0090*/  LDC.64 R16, c[0x0][0x238] ;  /* 0x00008e00ff107b82 */ /* 0x000e620000000a00 */
[----:B------:R-:W-:-:S05]  /*00a0*/  LOP3.LUT R0, R0, 0x1fc, RZ, 0xc0, !PT ;  /* 0x000001fc00007812 */ /* 0x000fca00078ec0ff */
[----:B---3--:R-:W-:-:S04]  /*00b0*/  IMAD R9, R3, 0x400, R0 ;  /* 0x0000040003097824 */ /* 0x008fc800078e0200 */
[----:B--2---:R-:W-:-:S05]  /*00c0*/  IMAD.WIDE R12, R9, 0x8, R12 ;  /* 0x00000008090c7825 */ /* 0x004fca00078e020c */
[----:B------:R-:W2:Y:S01]  /*00d0*/  LDG.E.128 R4, desc[UR4][R12.64] ;  /* 0x000000040c047981 */ /* 0x000ea2000c1e1d00 */
[----:B------:R-:W-:Y:S02]  /*00e0*/  SHF.R.S32.HI R0, RZ, 0x15, R3 ;  /* 0x00000015ff007819 */ /* 0x000fe40000011403 */
[----:B------:R-:W3:Y:S01]  /*00f0*/  LDC.64 R2, c[0x0][0x230] ;  /* 0x00008c00ff027b82 */ /* 0x000ee20000000a00 */
[----:B------:R-:W2:Y:S01]  /*0100*/  LDG.E.128 R20, desc[UR4][R12.64+0x10] ;  /* 0x000010040c147981 */ /* 0x000ea2000c1e1d00 */
[----:B------:R-:W-:-:S03]  /*0110*/  SGXT R0, R0, 0x1 ;  /* 0x000000010000781a */ /* 0x000fc60000000200 */
[----:B------:R-:W2:Y:S01]  /*0120*/  LDG.E.128 R28, desc[UR4][R12.64+0x1000] ;  /* 0x001000040c1c7981 */ /* 0x000ea2000c1e1d00 */
[----:B------:R-:W-:-:S03]  /*0130*/  LEA.HI R0, R0, R9, RZ, 0xa ;  /* 0x0000000900007211 */ /* 0x000fc600078f50ff */
[----:B------:R4:W2:Y:S02]  /*0140*/  LDG.E.128 R32, desc[UR4][R12.64+0x1010] ;  /* 0x001010040c207981 */ /* 0x0008a4000c1e1d00 */
[----:B------:R-:W-:-:S05]  /*0150*/  VIADD R8, R0, 0x200 ;  /* 0x0000020000087836 */ /* 0x000fca0000000000 */
[----:B------:R-:W-:Y:S02]  /*0160*/  SHF.R.S32.HI R8, RZ, 0xa, R8 ;  /* 0x0000000aff087819 */ /* 0x000fe40000011408 */
[----:B------:R-:W-:Y:S01]  /*0170*/  SHF.R.S32.HI R10, RZ, 0xa, R0 ;  /* 0x0000000aff0a7819 */ /* 0x000fe20000011400 */
[----:B0----5:R-:W-:Y:S01]  /*0180*/  IMAD.WIDE R46, R9, 0x4, R46 ;  /* 0x00000004092e7825 */ /* 0x021fe200078e022e */
[----:B------:R-:W-:Y:S01]  /*0190*/  SHF.R.S64 R15, R8, 0x1f, RZ ;  /* 0x0000001f080f7819 */ /* 0x000fe200000010ff */
[----:B----4-:R-:W0:Y:S03]  /*01a0*/  LDC.64 R12, c[0x0][0x240] ;  /* 0x00009000ff0c7b82 */ /* 0x010e260000000a00 */
[----:B------:R-:W-:-:S04]  /*01b0*/  LOP3.LUT R15, R15, 0x1, RZ, 0xc0, !PT ;  /* 0x000000010f0f7812 */ /* 0x000fc800078ec0ff */
[----:B------:R-:W-:-:S04]  /*01c0*/  ISETP.NE.U32.AND P0, PT, R15, RZ, PT ;  /* 0x000000ff0f00720c */ /* 0x000fc80003f05070 */
[----:B------:R-:W-:Y:S02]  /*01d0*/  ISETP.NE.U32.AND.EX P0, PT, RZ, RZ, PT, P0 ;  /* 0x000000ffff00720c */ /* 0x000fe40003f05100 */
[----:B------:R-:W-:-:S04]  /*01e0*/  LEA.HI R0, R10, R10, RZ, 0x6 ;  /* 0x0000000a0a007211 */ /* 0x000fc800078f30ff */
[----:B------:R-:W-:-:S07]  /*01f0*/  LOP3.LUT R11, R0, 0xffffffc0, RZ, 0xc0, !PT ;  /* 0xffffffc0000b7812 */ /* 0x000fce00078ec0ff */
[----:B------:R-:W-:Y:S01]  /*0200*/  @P0 LOP3.LUT R15, R15, 0xfffffffe, RZ, 0xfc, !PT ;  /* 0xfffffffe0f0f0812 */ /* 0x000fe200078efcff */
[----:B------:R-:W-:-:S03]  /*0210*/  IMAD.IADD R49, R10, 0x1, -R11 ;  /* 0x000000010a317824 */ /* 0x000fc600078e0a0b */
[----:B------:R-:W-:Y:S02]  /*0220*/  LEA.HI R0, R15, R8, RZ, 0x6 ;  /* 0x000000080f007211 */ /* 0x000fe400078f30ff */
[----:B------:R-:W-:Y:S02]  /*0230*/  LEA.HI R14, R10, R10, RZ, 0x6 ;  /* 0x0000000a0a0e7211 */ /* 0x000fe400078f30ff */
[----:B------:R-:W-:Y:S02]  /*0240*/  LOP3.LUT R11, R0, 0xffffffc0, RZ, 0xc0, !PT ;  /* 0xffffffc0000b7812 */ /* 0x000fe400078ec0ff */
[----:B------:R-:W-:Y:S01]  /*0250*/  LOP3.LUT R15, R14, 0xffffffc0, RZ, 0xc0, !PT ;  /* 0xffffffc00e0f7812 */ /* 0x000fe200078ec0ff */
[----:B------:R-:W-:-:S04]  /*0260*/  IMAD.WIDE R26, R49, 0x4, R24 ;  /* 0x00000004311a7825 */ /* 0x000fc800078e0218 */
[----:B------:R-:W-:Y:S01]  /*0270*/  IMAD.IADD R11, R8, 0x1, -R11 ;  /* 0x00000001080b7824 */ /* 0x000fe200078e0a0b */
[----:B------:R-:W5:Y:S01]  /*0280*/  LDG.E.EL R39, desc[UR4][R26.64] ;  /* 0x000000041a277981 */ /* 0x000f62000c2e1900 */
[----:B------:R-:W-:-:S04]  /*0290*/  IMAD.WIDE R48, R49, 0x4, R18 ;  /* 0x0000000431307825 */ /* 0x000fc800078e0212 */
[C---:B------:R-:W-:Y:S01]  /*02a0*/  IMAD.WIDE R24, R11.reuse, 0x4, R24 ;  /* 0x000000040b187825 */ /* 0x040fe200078e0218 */
[----:B------:R4:W5:Y:S03]  /*02b0*/  LDG.E.EL R37, desc[UR4][R48.64] ;  /* 0x0000000430257981 */ /* 0x000966000c2e1900 */
[C---:B------:R-:W-:Y:S01]  /*02c0*/  IMAD.WIDE R18, R11.reuse, 0x4, R18 ;  /* 0x000000040b127825 */ /* 0x040fe200078e0212 */
[----:B------:R-:W5:Y:S03]  /*02d0*/  LDG.E.EL R14, desc[UR4][R24.64] ;  /* 0x00000004180e7981 */ /* 0x000f66000c2e1900 */
[----:B------:R-:W-:Y:S01]  /*02e0*/  IMAD.IADD R15, R10, 0x1, -R15 ;  /* 0x000000010a0f7824 */ /* 0x000fe200078e0a0f */
[----:B------:R-:W5:Y:S01]  /*02f0*/  LDG.E.EL R36, desc[UR4][R18.64] ;  /* 0x0000000412247981 */ /* 0x000f62000c2e1900 */
[----:B---3--:R-:W-:-:S04]  /*0300*/  IMAD.WIDE R52, R11, 0x4, R2 ;  /* 0x000000040b347825 */ /* 0x008fc800078e0202 */
[C---:B------:R-:W-:Y:S01]  /*0310*/  IMAD.WIDE R50, R15.reuse, 0x4, R2 ;  /* 0x000000040f327825 */ /* 0x040fe200078e0202 */
[----:B------:R-:W5:Y:S03]  /*0320*/  LDG.E.128 R24, desc[UR4][R46.64] ;  /* 0x000000042e187981 */ /* 0x000f66000c1e1d00 */
[--C-:B-1----:R-:W-:Y:S01]  /*0330*/  IMAD.WIDE R40, R15, 0x4, R16.reuse ;  /* 0x000000040f287825 */ /* 0x102fe200078e0210 */
[----:B------:R-:W5:Y:S03]  /*0340*/  LDG.E.EL R3, desc[UR4][R52.64] ;  /* 0x0000000434037981 */ /* 0x000f66000c2e1900 */
[----:B------:R-:W-:Y:S01]  /*0350*/  IMAD.WIDE R42, R11, 0x4, R16 ;  /* 0x000000040b2a7825 */ /* 0x000fe200078e0210 */
[----:B------:R-:W5:Y:S04]  /*0360*/  LDG.E.EL R38, desc[UR4][R50.64] ;  /* 0x0000000432267981 */ /* 0x000f68000c2e1900 */
[----:B------:R-:W5:Y:S01]  /*0370*/  LDG.E.128 R16, desc[UR4][R46.64+0x800] ;  /* 0x000800042e107981 */ /* 0x000f62000c1e1d00 */
[----:B----4-:R-:W-:-:S02]  /*0380*/  IMAD.SHL.U32 R49, R10, 0x1000, RZ ;  /* 0x000010000a317824 */ /* 0x010fc400078e00ff */
[--C-:B0-----:R-:W-:Y:S01]  /*0390*/  IMAD.WIDE R44, R15, 0x4, R12.reuse ;  /* 0x000000040f2c7825 */ /* 0x101fe200078e020c */
[----:B------:R-:W5:Y:S03]  /*03a0*/  LDG.E.EL R9, desc[UR4][R42.64] ;  /* 0x000000042a097981 */ /* 0x000f66000c2e1900 */
[----:B------:R-:W-:Y:S01]  /*03b0*/  IMAD.WIDE R12, R11, 0x4, R12 ;  /* 0x000000040b0c7825 */ /* 0x000fe200078e020c */
[----:B------:R-:W-:Y:S01]  /*03c0*/  SHF.R.S32.HI R11, RZ, 0x1f, R49 ;  /* 0x0000001fff0b7819 */ /* 0x000fe20000011431 */
[----:B------:R-:W5:Y:S04]  /*03d0*/  LDG.E.EL R15, desc[UR4][R40.64] ;  /* 0x00000004280f7981 */ /* 0x000f68000c2e1900 */
[----:B------:R0:W5:Y:S04]  /*03e0*/  LDG.E.EL R2, desc[UR4][R12.64] ;  /* 0x000000040c027981 */ /* 0x000168000c2e1900 */
[----:B------:R1:W5:Y:S01]  /*03f0*/  LDG.E.EL R0, desc[UR4][R44.64] ;  /* 0x000000042c007981 */ /* 0x000362000c2e1900 */
[----:B0-----:R-:W-:-:S05]  /*0400*/  IMAD.SHL.U32 R13, R8, 0x1000, RZ ;  /* 0x00001000080d7824 */ /* 0x001fca00078e00ff */
[----:B------:R-:W-:Y:S02]  /*0410*/  SHF.R.S32.HI R43, RZ, 0x1f, R13 ;  /* 0x0000001fff2b7819 */ /* 0x000fe4000001140d */
[----:B--2---:R-:W-:-:S05]  /*0420*/  IADD3 R48, P0, R6, R49, RZ ;  /* 0x0000003106307210 */ /* 0x004fca0007f1e0ff */
[----:B------:R-:W-:Y:S01]  /*0430*/  IMAD.X R6, R7, 0x1, R11, P0 ;  /* 0x0000000107067824 */ /* 0x000fe200000e060b */
[----:B------:R-:W-:-:S04]  /*0440*/  IADD3 R51, P0, R4, R49, RZ ;  /* 0x0000003104337210 */ /* 0x000fc80007f1e0ff */
[----:B------:R-:W-:Y:S01]  /*0450*/  SHF.R.U32.HI R7, RZ, 0xb, R6 ;  /* 0x0000000bff077819 */ /* 0x000fe20000011606 */
[----:B------:R-:W-:Y:S01]  /*0460*/  IMAD.X R4, R5, 0x1, R11, P0 ;  /* 0x0000000105047824 */ /* 0x000fe200000e060b */
[----:B------:R-:W-:Y:S02]  /*0470*/  IADD3 R10, P0, R22, R49, RZ ;  /* 0x00000031160a7210 */ /* 0x000fe40007f1e0ff */
[----:B------:R-:W-:-:S03]  /*0480*/  LOP3.LUT R7, R7, 0x100000, RZ, 0xc0, !PT ;  /* 0x0010000007077812 */ /* 0x000fc600078ec0ff */
[----:B------:R-:W-:Y:S01]  /*0490*/  IMAD.X R5, R23, 0x1, R11, P0 ;  /* 0x0000000117057824 */ /* 0x000fe200000e060b */
[----:B------:R-:W-:Y:S02]  /*04a0*/  IADD3 R23, P1, R7, R48, RZ ;  /* 0x0000003007177210 */ /* 0x000fe40007f3e0ff */
[----:B------:R-:W-:Y:S02]  /*04b0*/  IADD3 R7, P2, R20, R49, RZ ;  /* 0x0000003114077210 */ /* 0x000fe40007f5e0ff */
[----:B------:R-:W-:-:S03]  /*04c0*/  IADD3 R40, P4, R30, R13, RZ ;  /* 0x0000000d1e287210 */ /* 0x000fc60007f9e0ff */
[----:B------:R-:W-:Y:S01]  /*04d0*/  IMAD.X R20, R21, 0x1, R11, P2 ;  /* 0x0000000115147824 */ /* 0x000fe200010e060b */
[----:B-1----:R-:W-:Y:S02]  /*04e0*/  IADD3 R45, P3, R28, R13, RZ ;  /* 0x0000000d1c2d7210 */ /* 0x002fe40007f7e0ff */
[----:B------:R-:W-:Y:S02]  /*04f0*/  SHF.R.U32.HI R12, RZ, 0xb, R5 ;  /* 0x0000000bff0c7819 */ /* 0x000fe40000011605 */
[----:B------:R-:W-:Y:S01]  /*0500*/  SHF.R.U32.HI R8, RZ, 0xb, R20 ;  /* 0x0000000bff087819 */ /* 0x000fe20000011614 */
[--C-:B------:R-:W-:Y:S01]  /*0510*/  IMAD.X R30, R31, 0x1, R43.reuse, P4 ;  /* 0x000000011f1e7824 */ /* 0x100fe200020e062b */
[----:B------:R-:W-:Y:S01]  /*0520*/  IADD3 R41, P5, R34, R13, RZ ;  /* 0x0000000d22297210 */ /* 0x000fe20007fbe0ff */
[----:B------:R-:W-:Y:S01]  /*0530*/  IMAD.X R44, R29, 0x1, R43, P3 ;  /* 0x000000011d2c7824 */ /* 0x000fe200018e062b */
[----:B------:R-:W-:Y:S02]  /*0540*/  LOP3.LUT R8, R8, 0x100000, RZ, 0xc0, !PT ;  /* 0x0010000008087812 */ /* 0x000fe400078ec0ff */
[----:B------:R-:W-:-:S02]  /*0550*/  IADD3 R34, P4, R32, R13, RZ ;  /* 0x0000000d20227210 */ /* 0x000fc40007f9e0ff */
[----:B------:R-:W-:Y:S01]  /*0560*/  LOP3.LUT R11, R12, 0x100000, RZ, 0xc0, !PT ;  /* 0x001000000c0b7812 */ /* 0x000fe200078ec0ff */
[--C-:B------:R-:W-:Y:S01]  /*0570*/  IMAD.X R42, R35, 0x1, R43.reuse, P5 ;  /* 0x00000001232a7824 */ /* 0x100fe200028e062b */
[----:B------:R-:W-:Y:S01]  /*0580*/  IADD3 R29, P3, R8, R7, RZ ;  /* 0x00000007081d7210 */ /* 0x000fe20007f7e0ff */
[----:B------:R-:W-:Y:S01]  /*0590*/  IMAD.X R43, R33, 0x1, R43, P4 ;  /* 0x00000001212b7824 */ /* 0x000fe200020e062b */
[----:B------:R-:W-:Y:S02]  /*05a0*/  SHF.R.U32.HI R22, RZ, 0xb, R4 ;  /* 0x0000000bff167819 */ /* 0x000fe40000011604 */
[----:B------:R-:W-:Y:S02]  /*05b0*/  IADD3 R28, P2, R11, R10, RZ ;  /* 0x0000000a0b1c7210 */ /* 0x000fe40007f5e0ff */
[----:B------:R-:W-:Y:S02]  /*05c0*/  SHF.R.U32.HI R7, RZ, 0xb, R30 ;  /* 0x0000000bff077819 */ /* 0x000fe4000001161e */
[----:B------:R-:W-:-:S02]  /*05d0*/  SHF.R.U32.HI R10, RZ, 0xb, R44 ;  /* 0x0000000bff0a7819 */ /* 0x000fc4000001162c */
[----:B------:R-:W-:Y:S02]  /*05e0*/  LOP3.LUT R22, R22, 0x100000, RZ, 0xc0, !PT ;  /* 0x0010000016167812 */ /* 0x000fe400078ec0ff */
[----:B------:R-:W-:Y:S02]  /*05f0*/  LOP3.LUT R7, R7, 0x100000, RZ, 0xc0, !PT ;  /* 0x0010000007077812 */ /* 0x000fe400078ec0ff */
[----:B------:R-:W-:Y:S02]  /*0600*/  SHF.R.U32.HI R8, RZ, 0xb, R42 ;  /* 0x0000000bff087819 */ /* 0x000fe4000001162a */
[----:B------:R-:W-:Y:S02]  /*0610*/  SHF.R.U32.HI R11, RZ, 0xb, R43 ;  /* 0x0000000bff0b7819 */ /* 0x000fe4000001162b */
[----:B------:R-:W-:Y:S02]  /*0620*/  LOP3.LUT R10, R10, 0x100000, RZ, 0xc0, !PT ;  /* 0x001000000a0a7812 */ /* 0x000fe400078ec0ff */
[----:B------:R-:W-:-:S02]  /*0630*/  IADD3 R22, P0, R22, R51, RZ ;  /* 0x0000003316167210 */ /* 0x000fc40007f1e0ff */
[----:B------:R-:W-:Y:S02]  /*0640*/  IADD3 R40, P6, R7, R40, RZ ;  /* 0x0000002807287210 */ /* 0x000fe40007fde0ff */
[----:B------:R-:W-:Y:S02]  /*0650*/  LOP3.LUT R8, R8, 0x100000, RZ, 0xc0, !PT ;  /* 0x0010000008087812 */ /* 0x000fe400078ec0ff */
[----:B------:R-:W-:Y:S02]  /*0660*/  LOP3.LUT R7, R11, 0x100000, RZ, 0xc0, !PT ;  /* 0x001000000b077812 */ /* 0x000fe400078ec0ff */
[----:B------:R-:W-:Y:S01]  /*0670*/  IADD3 R45, P5, R10, R45, RZ ;  /* 0x0000002d0a2d7210 */ /* 0x000fe20007fbe0ff */
[----:B------:R-:W-:Y:S01]  /*0680*/  IMAD.X R35, RZ, RZ, R6, P1 ;  /* 0x000000ffff237224 */ /* 0x000fe200008e0606 */
[----:B------:R-:W-:Y:S01]  /*0690*/  IADD3 R41, P4, R8, R41, RZ ;  /* 0x0000002908297210 */ /* 0x000fe20007f9e0ff */
[----:B------:R-:W-:Y:S01]  /*06a0*/  IMAD.X R33, RZ, RZ, R4, P0 ;  /* 0x000000ffff217224 */ /* 0x000fe200000e0604 */
[----:B------:R-:W-:Y:S01]  /*06b0*/  IADD3 R34, P1, R7, R34, RZ ;  /* 0x0000002207227210 */ /* 0x000fe20007f3e0ff */
[----:B------:R-:W-:Y:S01]  /*06c0*/  IMAD.X R31, RZ, RZ, R5, P2 ;  /* 0x000000ffff1f7224 */ /* 0x000fe200010e0605 */
[----:B------:R-:W-:Y:S01]  /*06d0*/  LOP3.LUT R5, R23, R40, RZ, 0xfc, !PT ;  /* 0x0000002817057212 */ /* 0x000fe200078efcff */
[----:B------:R-:W-:Y:S01]  /*06e0*/  IMAD.X R30, RZ, RZ, R30, P6 ;  /* 0x000000ffff1e7224 */ /* 0x000fe200030e061e */
[----:B------:R-:W-:Y:S01]  /*06f0*/  LOP3.LUT R4, R22, R45, RZ, 0xfc, !PT ;  /* 0x0000002d16047212 */ /* 0x000fe200078efcff */
[----:B------:R-:W-:Y:S01]  /*0700*/  IMAD.X R44, RZ, RZ, R44, P5 ;  /* 0x000000ffff2c7224 */ /* 0x000fe200028e062c */
[----:B------:R-:W-:Y:S01]  /*0710*/  LOP3.LUT R5, R5, R28, R41, 0xfe, !PT ;  /* 0x0000001c05057212 */ /* 0x000fe200078efe29 */
[----:B------:R-:W-:Y:S01]  /*0720*/  IMAD.X R32, RZ, RZ, R20, P3 ;  /* 0x000000ffff207224 */ /* 0x000fe200018e0614 */
[----:B------:R-:W-:Y:S01]  /*0730*/  LOP3.LUT R4, R4, R29, R34, 0xfe, !PT ;  /* 0x0000001d04047212 */ /* 0x000fe200078efe22 */
[----:B------:R-:W-:Y:S01]  /*0740*/  IMAD.X R42, RZ, RZ, R42, P4 ;  /* 0x000000ffff2a7224 */ /* 0x000fe200020e062a */
[----:B------:R-:W-:Y:S01]  /*0750*/  LOP3.LUT R6, R35, R30, RZ, 0xfc, !PT ;  /* 0x0000001e23067212 */ /* 0x000fe200078efcff */
[----:B------:R-:W-:Y:S01]  /*0760*/  IMAD.X R43, RZ, RZ, R43, P1 ;  /* 0x000000ffff2b7224 */ /* 0x000fe200008e062b */
[----:B------:R-:W-:-:S02]  /*0770*/  LOP3.LUT R7, R33, R44, RZ, 0xfc, !PT ;  /* 0x0000002c21077212 */ /* 0x000fc400078efcff */
[----:B------:R-:W-:Y:S02]  /*0780*/  LOP3.LUT R4, R4, R5, RZ, 0xfc, !PT ;  /* 0x0000000504047212 */ /* 0x000fe400078efcff */
[----:B------:R-:W-:Y:S02]  /*0790*/  LOP3.LUT R6, R6, R31, R42, 0xfe, !PT ;  /* 0x0000001f06067212 */ /* 0x000fe400078efe2a */
[----:B------:R-:W-:Y:S02]  /*07a0*/  LOP3.LUT R5, R7, R32, R43, 0xfe, !PT ;  /* 0x0000002007057212 */ /* 0x000fe400078efe2b */
[----:B------:R-:W-:Y:S02]  /*07b0*/  ISETP.GE.U32.AND P0, PT, R4, 0x100000, PT ;  /* 0x001000000400780c */ /* 0x000fe40003f06070 */
[----:B------:R-:W-:-:S04]  /*07c0*/  LOP3.LUT R4, R5, R6, RZ, 0xfc, !PT ;  /* 0x0000000605047212 */ /* 0x000fc800078efcff */
[----:B------:R-:W-:-:S13]  /*07d0*/  ISETP.GE.U32.AND.EX P0, PT, R4, RZ, PT, P0 ;  /* 0x000000ff0400720c */ /* 0x000fda0003f06100 */
[----:B------:R-:W-:Y:S05]  /*07e0*/  @!P0 BRA `(.L_x_0) ;  /* 0x0000000000408947 */ /* 0x000fea0003800000 */
[----:B------:R-:W-:Y:S01]  /*07f0*/  MOV R48, 0x0 ;  /* 0x0000000000307802 */ /* 0x000fe20000000f00 */
[----:B------:R-:W-:Y:S01]  /*0800*/  ULDC.64 UR6, c[0x4][0x18] ;  /* 0x0100060000067ab9 */ /* 0x000fe20000000a00 */
[----:B------:R-:W-:Y:S01]  /*0810*/  ULDC.64 UR8, c[0x4][0x8] ;  /* 0x0100020000087ab9 */ /* 0x000fe20000000a00 */
[----:B------:R-:W-:-:S07]  /*0820*/  IMAD.U32 R4, RZ, RZ, UR6 ;  /* 0x00000006ff047e24 */ /* 0x000fce000f8e00ff */
[----:B------:R-:W-:Y:S01]  /*0830*/  LEPC R20, `(.L_x_0) ;  /* 0x00000000b014794e */ /* 0x000fe20000000000 */
[----:B------:R-:W-:Y:S01]  /*0840*/  IMAD.U32 R5, RZ, RZ, UR7 ;  /* 0x00000007ff057e24 */ /* 0x000fe2000f8e00ff */
[----:B------:R-:W0:Y:S01]  /*0850*/  LDC.64 R48, c[0x4][R48] ;  /* 0x0100000030307b82 */ /* 0x000e220000000a00 */
[----:B------:R-:W-:Y:S01]  /*0860*/  ULDC.64 UR6, c[0x4][0x10] ;  /* 0x0100040000067ab9 */ /* 0x000fe20000000a00 */
[----:B------:R-:W-:Y:S02]  /*0870*/  IMAD.U32 R10, RZ, RZ, UR8 ;  /* 0x00000008ff0a7e24 */ /* 0x000fe4000f8e00ff */
[----:B------:R-:W-:Y:S02]  /*0880*/  IMAD.U32 R6, RZ, RZ, UR6 ;  /* 0x00000006ff067e24 */ /* 0x000fe4000f8e00ff */
[----:B------:R-:W-:Y:S02]  /*0890*/  IMAD.U32 R7, RZ, RZ, UR7 ;  /* 0x00000007ff077e24 */ /* 0x000fe4000f8e00ff */
[----:B------:R-:W-:-:S02]  /*08a0*/  IMAD.U32 R11, RZ, RZ, UR9 ;  /* 0x00000009ff0b7e24 */ /* 0x000fc4000f8e00ff */
[----:B------:R-:W-:Y:S02]  /*08b0*/  IMAD.MOV.U32 R8, RZ, RZ, 0x28 ;  /* 0x00000028ff087424 */ /* 0x000fe400078e00ff */
[----:B------:R-:W-:Y:S02]  /*08c0*/  IMAD.MOV.U32 R12, RZ, RZ, 0x1 ;  /* 0x00000001ff0c7424 */ /* 0x000fe400078e00ff */
[----:B------:R-:W-:-:S07]  /*08d0*/  IMAD.MOV.U32 R13, RZ, RZ, RZ ;  /* 0x000000ffff0d7224 */ /* 0x000fce00078e00ff */
[----:B0----5:R-:W-:Y:S05]  /*08e0*/  CALL.ABS.NOINC R48 ;  /* 0x0000000030007343 */ /* 0x021fea0003c00000 */
.L_x_0:
[----:B------:R-:W-:Y:S05]  /*08f0*/  WARPSYNC.ALL ;  /* 0x0000000000007948 */ /* 0x000fea0003800000 */
[----:B------:R-:W-:Y:S01]  /*0900*/  BAR.SYNC.DEFER_BLOCKING 0x0 ;  /* 0x0000000000007b1d */ /* 0x000fe20000010000 */
[----:B-----5:R-:W-:Y:S01]  /*0910*/  FADD R5, R3, 9.9999997473787516356e-06 ;  /* 0x3727c5ac03057421 */ /* 0x020fe20000000000 */
[----:B------:R-:W-:Y:S01]  /*0920*/  FADD R38, R38, 9.9999997473787516356e-06 ;  /* 0x3727c5ac26267421 */ /* 0x000fe20000000000 */
[--C-:B------:R-:W-:Y:S01]  /*0930*/  FADD R27, R27, R39.reuse ;  /* 0x000000271b1b7221 */ /* 0x100fe20000000000 */
[--C-:B------:R-:W-:Y:S01]  /*0940*/  FADD R26, R26, R39.reuse ;  /* 0x000000271a1a7221 */ /* 0x100fe20000000000 */
[--C-:B------:R-:W-:Y:S01]  /*0950*/  FADD R25, R25, R39.reuse ;  /* 0x0000002719197221 */ /* 0x100fe20000000000 */
[----:B------:R0:W1:Y:S01]  /*0960*/  MUFU.SQRT R6, R38 ;  /* 0x0000002600067308 */ /* 0x0000620000002000 */
[----:B------:R-:W-:Y:S01]  /*0970*/  FADD R24, R24, R39 ;  /* 0x0000002718187221 */ /* 0x000fe20000000000 */
[----:B------:R-:W2:Y:S01]  /*0980*/  S2R R4, SR_CgaCtaId ;  /* 0x0000000000047919 */ /* 0x000ea20000008800 */
[----:B------:R-:W-:Y:S01]  /*0990*/  ULDC.64 UR6, c[0x0][0x248] ;  /* 0x0000920000067ab9 */ /* 0x000fe20000000a00 */
[----:B------:R-:W-:Y:S01]  /*09a0*/  FADD R19, R19, R14 ;  /* 0x0000000e13137221 */ /* 0x000fe20000000000 */
[----:B------:R-:W-:Y:S01]  /*09b0*/  FADD R11, -R37, R24 ;  /* 0x00000018250b7221 */ /* 0x000fe20000000100 */
[----:B------:R-:W3:Y:S01]  /*09c0*/  S2R R3, SR_TID.X ;  /* 0x0000000000037919 */ /* 0x000ee20000002100 */
[----:B------:R-:W-:Y:S01]  /*09d0*/  LEA R7, P3, R22, UR6, 0x2 ;  /* 0x0000000616077c11 */ /* 0x000fe2000f8610ff */
[----:B------:R-:W4:Y:S01]  /*09e0*/  MUFU.SQRT R5, R5 ;  /* 0x0000000500057308 */ /* 0x000f220000002000 */
[--C-:B------:R-:W-:Y:S01]  /*09f0*/  FADD R18, R18, R14.reuse ;  /* 0x0000000e12127221 */ /* 0x100fe20000000000 */
[--C-:B------:R-:W-:Y:S01]  /*0a00*/  FADD R17, R17, R14.reuse ;  /* 0x0000000e11117221 */ /* 0x100fe20000000000 */
[----:B------:R-:W-:Y:S01]  /*0a10*/  FADD R16, R16, R14 ;  /* 0x0000000e10107221 */ /* 0x000fe20000000000 */
[----:B0-----:R-:W-:Y:S01]  /*0a20*/  LEA.HI.X R38, R22, UR7, R33, 0x2, P3 ;  /* 0x0000000716267c11 */ /* 0x001fe200098f1421 */
[C---:B------:R-:W-:Y:S01]  /*0a30*/  FADD R8, -R37.reuse, R26 ;  /* 0x0000001a25087221 */ /* 0x040fe20000000100 */
[----:B------:R-:W-:Y:S01]  /*0a40*/  FADD R13, -R36, R17 ;  /* 0x00000011240d7221 */ /* 0x000fe20000000100 */
[C---:B-1----:R-:W-:Y:S01]  /*0a50*/  FSETP.GT.AND P2, PT, R6.reuse, 8.50705917302346158658e+37, PT ;  /* 0x7e8000000600780b */ /* 0x042fe20003f44000 */
[C---:B------:R-:W-:Y:S01]  /*0a60*/  FADD R10, -R37.reuse, R25 ;  /* 0x00000019250a7221 */ /* 0x040fe20000000100 */
[----:B------:R-:W-:Y:S01]  /*0a70*/  FSETP.GEU.AND P0, PT, R6, 1.175494350822287508e-38, PT ;  /* 0x008000000600780b */ /* 0x000fe20003f0e000 */
[----:B------:R0:W-:Y:S01]  /*0a80*/  STG.E.128 desc[UR4][R46.64], R24 ;  /* 0x000000182e007986 */ /* 0x0001e2000c101d04 */
[----:B------:R-:W-:Y:S01]  /*0a90*/  FADD R37, -R37, R27 ;  /* 0x0000001b25257221 */ /* 0x000fe20000000100 */
[C---:B------:R-:W-:Y:S01]  /*0aa0*/  FADD R14, -R36.reuse, R16 ;  /* 0x00000010240e7221 */ /* 0x040fe20000000100 */
[C---:B------:R-:W-:Y:S01]  /*0ab0*/  FADD R12, -R36.reuse, R18 ;  /* 0x00000012240c7221 */ /* 0x040fe20000000100 */
[----:B------:R1:W-:Y:S01]  /*0ac0*/  STG.E.128 desc[UR4][R46.64+0x800], R16 ;  /* 0x000800102e007986 */ /* 0x0003e2000c101d04 */
[C---:B----4-:R-:W-:Y:S01]  /*0ad0*/  FSETP.GT.AND P1, PT, R5.reuse, 8.50705917302346158658e+37, PT ;  /* 0x7e8000000500780b */ /* 0x050fe20003f24000 */
[----:B------:R-:W-:Y:S01]  /*0ae0*/  FADD R36, -R36, R19 ;  /* 0x0000001324247221 */ /* 0x000fe20000000100 */
[----:B------:R-:W-:-:S02]  /*0af0*/  FSETP.GEU.AND P3, PT, R5, 1.175494350822287508e-38, PT ;  /* 0x008000000500780b */ /* 0x000fc40003f6e000 */
[----:B------:R-:W-:Y:S01]  /*0b00*/  LEA R22, P6, R45, UR6, 0x2 ;  /* 0x000000062d167c11 */ /* 0x000fe2000f8c10ff */
[----:B------:R-:W-:-:S03]  /*0b10*/  @P2 FMUL R6, R6, 0.25 ;  /* 0x3e80000006062820 */ /* 0x000fc60000400000 */
[----:B------:R-:W-:Y:S01]  /*0b20*/  LEA.HI.X R45, R45, UR7, R44, 0x2, P6 ;  /* 0x000000072d2d7c11 */ /* 0x000fe2000b0f142c */
[----:B------:R-:W-:Y:S01]  /*0b30*/  @!P0 FMUL R6, R6, 16777216 ;  /* 0x4b80000006068820 */ /* 0x000fe20000400000 */
[----:B0-----:R-:W-:-:S03]  /*0b40*/  LEA R24, P4, R23, UR6, 0x2 ;  /* 0x0000000617187c11 */ /* 0x001fc6000f8810ff */
[----:B------:R-:W-:Y:S01]  /*0b50*/  @P1 FMUL R5, R5, 0.25 ;  /* 0x3e80000005051820 */ /* 0x000fe20000400000 */
[----:B------:R-:W-:Y:S02]  /*0b60*/  LEA R25, P5, R28, UR6, 0x2 ;  /* 0x000000061c197c11 */ /* 0x000fe4000f8a10ff */
[----:B------:R-:W-:Y:S01]  /*0b70*/  LEA.HI.X R35, R23, UR7, R35, 0x2, P4 ;  /* 0x0000000717237c11 */ /* 0x000fe2000a0f1423 */
[----:B------:R-:W-:Y:S01]  /*0b80*/  @!P3 FMUL R5, R5, 16777216 ;  /* 0x4b8000000505b820 */ /* 0x000fe20000400000 */
[C---:B------:R-:W-:Y:S02]  /*0b90*/  LEA R26, P4, R29.reuse, UR6, 0x2 ;  /* 0x000000061d1a7c11 */ /* 0x040fe4000f8810ff */
[----:B-1----:R-:W-:Y:S02]  /*0ba0*/  MOV R17, 0x400 ;  /* 0x0000040000117802 */ /* 0x002fe40000000f00 */
[----:B------:R-:W-:Y:S02]  /*0bb0*/  LEA.HI.X R27, R29, UR7, R32, 0x2, P4 ;  /* 0x000000071d1b7c11 */ /* 0x000fe4000a0f1420 */
[----:B------:R-:W-:Y:S01]  /*0bc0*/  LEA R23, P4, R40, UR6, 0x2 ;  /* 0x0000000628177c11 */ /* 0x000fe2000f8810ff */
[----:B------:R0:W1:Y:S01]  /*0bd0*/  MUFU.RCP R29, R6 ;  /* 0x00000006001d7308 */ /* 0x0000620000001000 */
[----:B--2---:R-:W-:Y:S01]  /*0be0*/  PRMT R16, R4, 0x654, R17 ;  /* 0x0000065404107816 */ /* 0x004fe20000000011 */
[----:B---3--:R-:W-:Y:S01]  /*0bf0*/  IMAD.SHL.U32 R17, R3, 0x4, RZ ;  /* 0x0000000403117824 */ /* 0x008fe200078e00ff */
[----:B------:R-:W-:Y:S01]  /*0c00*/  LEA.HI.X R30, R40, UR7, R30, 0x2, P4 ;  /* 0x00000007281e7c11 */ /* 0x000fe2000a0f141e */
[----:B------:R-:W-:Y:S01]  /*0c10*/  IMAD.MOV.U32 R4, RZ, RZ, 0x3e800000 ;  /* 0x3e800000ff047424 */ /* 0x000fe200078e00ff */
[----:B------:R-:W-:-:S02]  /*0c20*/  LEA R20, P4, R34, UR6, 0x2 ;  /* 0x0000000622147c11 */ /* 0x000fc4000f8810ff */
[----:B------:R-:W-:Y:S02]  /*0c30*/  LOP3.LUT R17, R17, 0x1fc, RZ, 0xc0, !PT ;  /* 0x000001fc11117812 */ /* 0x000fe400078ec0ff */
[----:B------:R-:W-:Y:S01]  /*0c40*/  LEA.HI.X R21, R34, UR7, R43, 0x2, P4 ;  /* 0x0000000722157c11 */ /* 0x000fe2000a0f142b */
[----:B0-----:R-:W-:Y:S01]  /*0c50*/  IMAD.MOV.U32 R6, RZ, RZ, R24 ;  /* 0x000000ffff067224 */ /* 0x001fe200078e0018 */
[----:B------:R-:W-:Y:S01]  /*0c60*/  LEA.HI.X R28, R28, UR7, R31, 0x2, P5 ;  /* 0x000000071c1c7c11 */ /* 0x000fe2000a8f141f */
[----:B------:R-:W-:Y:S01]  /*0c70*/  IMAD R19, R17, 0x8, R16 ;  /* 0x0000000811137824 */ /* 0x000fe200078e0210 */
[C---:B------:R-:W-:Y:S01]  /*0c80*/  FSEL R32, R4.reuse, 1, P2 ;  /* 0x3f80000004207808 */ /* 0x040fe20001000000 */
[----:B------:R0:W2:Y:S01]  /*0c90*/  MUFU.RCP R31, R5 ;  /* 0x00000005001f7308 */ /* 0x0000a20000001000 */
[----:B------:R-:W-:Y:S01]  /*0ca0*/  FSEL R34, R4, 1, P1 ;  /* 0x3f80000004227808 */ /* 0x000fe20000800000 */
[----:B------:R-:W-:Y:S01]  /*0cb0*/  IMAD.MOV.U32 R4, RZ, RZ, R7 ;  /* 0x000000ffff047224 */ /* 0x000fe200078e0007 */
[----:B------:R-:W-:Y:S01]  /*0cc0*/  LEA R18, P5, R41, UR6, 0x2 ;  /* 0x0000000629127c11 */ /* 0x000fe2000f8a10ff */
[----:B------:R-:W-:-:S02]  /*0cd0*/  IMAD.MOV.U32 R7, RZ, RZ, R35 ;  /* 0x000000ffff077224 */ /* 0x000fc400078e0023 */
[----:B------:R-:W-:Y:S01]  /*0ce0*/  @!P0 FMUL R32, R32, 16777216 ;  /* 0x4b80000020208820 */ /* 0x000fe20000400000 */
[----:B------:R-:W-:Y:S01]  /*0cf0*/  @!P3 FMUL R34, R34, 16777216 ;  /* 0x4b8000002222b820 */ /* 0x000fe20000400000 */
[----:B------:R-:W-:Y:S01]  /*0d00*/  LEA.HI.X R41, R41, UR7, R42, 0x2, P5 ;  /* 0x0000000729297c11 */ /* 0x000fe2000a8f142a */
[----:B0-----:R-:W-:Y:S02]  /*0d10*/  IMAD.MOV.U32 R5, RZ, RZ, R38 ;  /* 0x000000ffff057224 */ /* 0x001fe400078e0026 */
[----:B-1----:R-:W-:-:S03]  /*0d20*/  FMUL R29, R29, R32 ;  /* 0x000000201d1d7220 */ /* 0x002fc60000400000 */
[----:B------:R0:W-:Y:S01]  /*0d30*/  STS.128 [R19], R4 ;  /* 0x0000000413007388 */ /* 0x0001e20000000c00 */
[----:B--2---:R-:W-:Y:S01]  /*0d40*/  FMUL R31, R31, R34 ;  /* 0x000000221f1f7220 */ /* 0x004fe20000400000 */
[C---:B------:R-:W-:Y:S01]  /*0d50*/  FMUL R10, R29.reuse, R10 ;  /* 0x0000000a1d0a7220 */ /* 0x040fe20000400000 */
[----:B------:R-:W-:-:S03]  /*0d60*/  FMUL R37, R29, R37 ;  /* 0x000000251d257220 */ /* 0x000fc60000400000 */
[C-C-:B------:R-:W-:Y:S01]  /*0d70*/  FFMA R24, R15.reuse, R10, R0.reuse ;  /* 0x0000000a0f187223 */ /* 0x140fe20000000000 */
[----:B------:R-:W-:-:S04]  /*0d80*/  FFMA R37, R15, R37, R0 ;  /* 0x000000250f257223 */ /* 0x000fc80000000000 */
[----:B------:R-:W-:Y:S02]  /*0d90*/  FSETP.GEU.AND P2, PT, R24, RZ, PT ;  /* 0x000000ff1800720b */ /* 0x000fe40003f4e000 */
[----:B------:R-:W-:Y:S01]  /*0da0*/  FSETP.GEU.AND P0, PT, R37, RZ, PT ;  /* 0x000000ff2500720b */ /* 0x000fe20003f0e000 */
[----:B0-----:R-:W-:Y:S01]  /*0db0*/  IMAD.MOV.U32 R4, RZ, RZ, R26 ;  /* 0x000000ffff047224 */ /* 0x001fe200078e001a */
[----:B------:R-:W-:Y:S01]  /*0dc0*/  LOP3.LUT R26, R3, 0x7f, RZ, 0xc0, !PT ;  /* 0x0000007f031a7812 */ /* 0x000fe200078ec0ff */
[----:B------:R-:W-:Y:S02]  /*0dd0*/  IMAD.MOV.U32 R5, RZ, RZ, R27 ;  /* 0x000000ffff057224 */ /* 0x000fe400078e001b */
[----:B------:R-:W-:Y:S02]  /*0de0*/  IMAD.MOV.U32 R6, RZ, RZ, R25 ;  /* 0x000000ffff067224 */ /* 0x000fe400078e0019 */
[----:B------:R-:W-:Y:S01]  /*0df0*/  FMUL R25, R29, R8 ;  /* 0x000000081d197220 */ /* 0x000fe20000400000 */
[----:B------:R-:W-:-:S02]  /*0e00*/  IMAD.MOV.U32 R7, RZ, RZ, R28 ;  /* 0x000000ffff077224 */ /* 0x000fc400078e001c */
[----:B------:R-:W-:Y:S01]  /*0e10*/  FMUL R29, R29, R11 ;  /* 0x0000000b1d1d7220 */ /* 0x000fe20000400000 */
[C---:B------:R-:W-:Y:S01]  /*0e20*/  FMUL R8, R31.reuse, R13 ;  /* 0x0000000d1f087220 */ /* 0x040fe20000400000 */
[C---:B------:R-:W-:Y:S01]  /*0e30*/  FMUL R11, R31.reuse, R36 ;  /* 0x000000241f0b7220 */ /* 0x040fe20000400000 */
[----:B------:R-:W-:Y:S01]  /*0e40*/  FMUL R13, R31, R12 ;  /* 0x0000000c1f0d7220 */ /* 0x000fe20000400000 */
[----:B------:R0:W-:Y:S01]  /*0e50*/  STS.128 [R19+0x10], R4 ;  /* 0x0000100413007388 */ /* 0x0001e20000000c00 */
[C-C-:B------:R-:W-:Y:S01]  /*0e60*/  FFMA R29, R15.reuse, R29, R0.reuse ;  /* 0x0000001d0f1d7223 */ /* 0x140fe20000000000 */
[----:B------:R-:W-:Y:S01]  /*0e70*/  FFMA R25, R15, R25, R0 ;  /* 0x000000190f197223 */ /* 0x000fe20000000000 */
[----:B------:R-:W-:Y:S01]  /*0e80*/  FMUL R31, R31, R14 ;  /* 0x0000000e1f1f7220 */ /* 0x000fe20000400000 */
[C---:B------:R-:W-:Y:S02]  /*0e90*/  IMAD R15, R26.reuse, 0x8, R16 ;  /* 0x000000081a0f7824 */ /* 0x040fe400078e0210 */
[C-C-:B------:R-:W-:Y:S01]  /*0ea0*/  FFMA R14, R9.reuse, R8, R2.reuse ;  /* 0x00000008090e7223 */ /* 0x140fe20000000002 */
[C-C-:B------:R-:W-:Y:S01]  /*0eb0*/  FFMA R16, R9.reuse, R13, R2.reuse ;  /* 0x0000000d09107223 */ /* 0x140fe20000000002 */
[----:B------:R-:W-:Y:S01]  /*0ec0*/  BAR.SYNC.DEFER_BLOCKING 0x0 ;  /* 0x0000000000007b1d */ /* 0x000fe20000010000 */
[C-C-:B------:R-:W-:Y:S01]  /*0ed0*/  FFMA R0, R9.reuse, R31, R2.reuse ;  /* 0x0000001f09007223 */ /* 0x140fe20000000002 */
[----:B------:R-:W-:Y:S01]  /*0ee0*/  FFMA R28, R9, R11, R2 ;  /* 0x0000000b091c7223 */ /* 0x000fe20000000002 */
[----:B------:R-:W-:Y:S01]  /*0ef0*/  FSETP.GEU.AND P1, PT, R25, RZ, PT ;  /* 0x000000ff1900720b */ /* 0x000fe20003f2e000 */
[----:B------:R-:W-:Y:S01]  /*0f00*/  IMAD R31, R26, -0x4, R15 ;  /* 0xfffffffc1a1f7824 */ /* 0x000fe200078e020f */
[----:B------:R-:W-:Y:S01]  /*0f10*/  FSETP.GEU.AND P3, PT, R29, RZ, PT ;  /* 0x000000ff1d00720b */ /* 0x000fe20003f6e000 */
[----:B0-----:R-:W-:-:S02]  /*0f20*/  IMAD.MOV.U32 R4, RZ, RZ, R22 ;  /* 0x000000ffff047224 */ /* 0x001fc400078e0016 */
[----:B------:R-:W-:Y:S02]  /*0f30*/  IMAD.MOV.U32 R6, RZ, RZ, R23 ;  /* 0x000000ffff067224 */ /* 0x000fe400078e0017 */
[----:B------:R-:W-:Y:S02]  /*0f40*/  IMAD.MOV.U32 R5, RZ, RZ, R45 ;  /* 0x000000ffff057224 */ /* 0x000fe400078e002d */
[----:B------:R-:W-:Y:S02]  /*0f50*/  IMAD.MOV.U32 R7, RZ, RZ, R30 ;  /* 0x000000ffff077224 */ /* 0x000fe400078e001e */
[----:B------:R-:W-:Y:S02]  /*0f60*/  IMAD.MOV.U32 R22, RZ, RZ, R18 ;  /* 0x000000ffff167224 */ /* 0x000fe400078e0012 */
[----:B------:R-:W-:Y:S02]  /*0f70*/  IMAD.MOV.U32 R23, RZ, RZ, R41 ;  /* 0x000000ffff177224 */ /* 0x000fe400078e0029 */
[----:B------:R-:W-:Y:S01]  /*0f80*/  IMAD R30, R17, -0x4, R19 ;  /* 0xfffffffc111e7824 */ /* 0x000fe200078e0213 */
[----:B------:R-:W-:Y:S04]  /*0f90*/  LDS.64 R2, [R15] ;  /* 0x000000000f027984 */ /* 0x000fe80000000a00 */
[----:B------:R-:W-:Y:S04]  /*0fa0*/  LDS.64 R8, [R15+0x400] ;  /* 0x000400000f087984 */ /* 0x000fe80000000a00 */
[----:B------:R-:W-:Y:S04]  /*0fb0*/  LDS.64 R10, [R15+0x800] ;  /* 0x000800000f0a7984 */ /* 0x000fe80000000a00 */
[----:B------:R-:W-:Y:S01]  /*0fc0*/  LDS.64 R12, [R15+0xc00] ;  /* 0x000c00000f0c7984 */ /* 0x000fe20000000a00 */
[----:B------:R-:W-:Y:S06]  /*0fd0*/  BAR.SYNC.DEFER_BLOCKING 0x0 ;  /* 0x0000000000007b1d */ /* 0x000fec0000010000 */
[----:B------:R0:W-:Y:S04]  /*0fe0*/  STS.128 [R19], R4 ;  /* 0x0000000413007388 */ /* 0x0001e80000000c00 */
[----:B------:R1:W-:Y:S01]  /*0ff0*/  STS.128 [R19+0x10], R20 ;  /* 0x0000101413007388 */ /* 0x0003e20000000c00 */
[----:B------:R-:W-:Y:S01]  /*1000*/  BAR.SYNC.DEFER_BLOCKING 0x0 ;  /* 0x0000000000007b1d */ /* 0x000fe20000010000 */
[----:B0-----:R-:W-:-:S02]  /*1010*/  SEL R6, R25, RZ, P1 ;  /* 0x000000ff19067207 */ /* 0x001fc40000800000 */
[----:B------:R-:W-:Y:S02]  /*1020*/  SEL R5, R24, RZ, P2 ;  /* 0x000000ff18057207 */ /* 0x000fe40001000000 */
[----:B------:R-:W-:Y:S02]  /*1030*/  SEL R7, R37, RZ, P0 ;  /* 0x000000ff25077207 */ /* 0x000fe40000000000 */
[----:B------:R-:W-:Y:S02]  /*1040*/  SEL R4, R29, RZ, P3 ;  /* 0x000000ff1d047207 */ /* 0x000fe40001800000 */
[----:B------:R-:W-:Y:S02]  /*1050*/  FSETP.GEU.AND P1, PT, R16, RZ, PT ;  /* 0x000000ff1000720b */ /* 0x000fe40003f2e000 */
[----:B------:R-:W-:Y:S02]  /*1060*/  FSETP.GEU.AND P0, PT, R28, RZ, PT ;  /* 0x000000ff1c00720b */ /* 0x000fe40003f0e000 */
[----:B------:R-:W-:-:S02]  /*1070*/  FSETP.GEU.AND P2, PT, R14, RZ, PT ;  /* 0x000000ff0e00720b */ /* 0x000fc40003f4e000 */
[----:B------:R-:W-:Y:S01]  /*1080*/  FSETP.GEU.AND P3, PT, R0, RZ, PT ;  /* 0x000000ff0000720b */ /* 0x000fe20003f6e000 */
[----:B------:R-:W-:Y:S01]  /*1090*/  LDS.64 R24, [R15] ;  /* 0x000000000f187984 */ /* 0x000fe20000000a00 */
[----:B------:R-:W-:Y:S02]  /*10a0*/  SEL R18, R16, RZ, P1 ;  /* 0x000000ff10127207 */ /* 0x000fe40000800000 */
[----:B-1----:R-:W-:Y:S01]  /*10b0*/  SEL R19, R28, RZ, P0 ;  /* 0x000000ff1c137207 */ /* 0x002fe20000000000 */
[----:B------:R-:W-:Y:S01]  /*10c0*/  LDS.64 R22, [R15+0x400] ;  /* 0x000400000f167984 */ /* 0x000fe20000000a00 */
[----:B------:R-:W-:Y:S02]  /*10d0*/  SEL R17, R14, RZ, P2 ;  /* 0x000000ff0e117207 */ /* 0x000fe40001000000 */
[----:B------:R-:W-:Y:S01]  /*10e0*/  SEL R16, R0, RZ, P3 ;  /* 0x000000ff00107207 */ /* 0x000fe20001800000 */
[----:B------:R-:W-:Y:S04]  /*10f0*/  LDS.64 R20, [R15+0x800] ;  /* 0x000800000f147984 */ /* 0x000fe80000000a00 */
[----:B------:R-:W-:Y:S01]  /*1100*/  LDS.64 R26, [R15+0xc00] ;  /* 0x000c00000f1a7984 */ /* 0x000fe20000000a00 */
[----:B------:R-:W-:Y:S06]  /*1110*/  BAR.SYNC.DEFER_BLOCKING 0x0 ;  /* 0x0000000000007b1d */ /* 0x000fec0000010000 */
[----:B------:R-:W-:Y:S02]  /*1120*/  STS.128 [R30], R4 ;  /* 0x000000041e007388 */ /* 0x000fe40000000c00 */
[----:B------:R-:W-:Y:S06]  /*1130*/  BAR.SYNC.DEFER_BLOCKING 0x0 ;  /* 0x0000000000007b1d */ /* 0x000fec0000010000 */
[----:B------:R-:W0:Y:S04]  /*1140*/  LDS R15, [R31] ;  /* 0x000000001f0f7984 */ /* 0x000e280000000800 */
[----:B------:R-:W1:Y:S04]  /*1150*/  LDS R5, [R31+0x200] ;  /* 0x000200001f057984 */ /* 0x000e680000000800 */
[----:B------:R-:W2:Y:S04]  /*1160*/  LDS R7, [R31+0x400] ;  /* 0x000400001f077984 */ /* 0x000ea80000000800 */
[----:B------:R-:W3:Y:S01]  /*1170*/  LDS R29, [R31+0x600] ;  /* 0x000600001f1d7984 */ /* 0x000ee20000000800 */
[----:B------:R-:W-:Y:S06]  /*1180*/  BAR.SYNC.DEFER_BLOCKING 0x0 ;  /* 0x0000000000007b1d */ /* 0x000fec0000010000 */
[----:B------:R-:W-:Y:S02]  /*1190*/  STS.128 [R30], R16 ;  /* 0x000000101e007388 */ /* 0x000fe40000000c00 */
[----:B------:R-:W-:Y:S06]  /*11a0*/  BAR.SYNC.DEFER_BLOCKING 0x0 ;  /* 0x0000000000007b1d */ /* 0x000fec0000010000 */
[----:B------:R-:W4:Y:S04]  /*11b0*/  LDS R33, [R31] ;  /* 0x000000001f217984 */ /* 0x000f280000000800 */
[----:B------:R-:W5:Y:S04]  /*11c0*/  LDS R35, [R31+0x200] ;  /* 0x000200001f237984 */ /* 0x000f680000000800 */
[----:B------:R-:W5:Y:S04]  /*11d0*/  LDS R37, [R31+0x400] ;  /* 0x000400001f257984 */ /* 0x000f680000000800 */
[----:B------:R-:W5:Y:S04]  /*11e0*/  LDS R39, [R31+0x600] ;  /* 0x000600001f277984 */ /* 0x000f680000000800 */
[----:B0-----:R-:W-:Y:S04]  /*11f0*/  STG.E desc[UR4][R2.64], R15 ;  /* 0x0000000f02007986 */ /* 0x001fe8000c101904 */
[----:B-1----:R-:W-:Y:S04]  /*1200*/  STG.E desc[UR4][R8.64], R5 ;  /* 0x0000000508007986 */ /* 0x002fe8000c101904 */
[----:B--2---:R-:W-:Y:S04]  /*1210*/  STG.E desc[UR4][R10.64], R7 ;  /* 0x000000070a007986 */ /* 0x004fe8000c101904 */
[----:B---3--:R-:W-:Y:S04]  /*1220*/  STG.E desc[UR4][R12.64], R29 ;  /* 0x0000001d0c007986 */ /* 0x008fe8000c101904 */
[----:B----4-:R-:W-:Y:S04]  /*1230*/  STG.E desc[UR4][R24.64], R33 ;  /* 0x0000002118007986 */ /* 0x010fe8000c101904 */
[----:B-----5:R-:W-:Y:S04]  /*1240*/  STG.E desc[UR4][R22.64], R35 ;  /* 0x0000002316007986 */ /* 0x020fe8000c101904 */
[----:B------:R-:W-:Y:S04]  /*1250*/  STG.E desc[UR4][R20.64], R37 ;  /* 0x0000002514007986 */ /* 0x000fe8000c101904 */
[----:B------:R-:W-:Y:S01]  /*1260*/  STG.E desc[UR4][R26.64], R39 ;  /* 0x000000271a007986 */ /* 0x000fe2000c101904 */
[----:B------:R-:W-:Y:S05]  /*1270*/  EXIT ;  /* 0x000000000000794d */ /* 0x000fea0003800000 */
.L_x_1:
[----:B------:R-:W-:-:S00]  /*1280*/  BRA `(.L_x_1) ;  /* 0xfffffffc00fc7947 */ /* 0x000fc0000383ffff */
[----:B------:R-:W-:-:S00]  /*1290*/  NOP ;  /* 0x0000000000007918 */ /* 0x000fc00000000000 */
        /* <DEDUP_REMOVED lines=14> */
.L_x_2:


//--------------------- .nv.global.init           --------------------------
	.section	.nv.global.init,"aw",@progbits
.nv.global.init:
	.type		assertFunc_0,@object
	.size		assertFunc_0,(_$_str - assertFunc_0)
assertFunc_0:
        /*0000*/ 	.byte	0x75, 0x6e, 0x6b, 0x6e, 0x6f, 0x77, 0x6e, 0x00
	.type		_$_str,@object
	.size		_$_str,(_$_str_$_2 - _$_str)
_$_str:
        /*0008*/ 	.byte	0x5f, 0x5f, 0x43, 0x55, 0x44, 0x41, 0x5f, 0x46, 0x54, 0x5a, 0x00
	.type		_$_str_$_2,@object
	.size		_$_str_$_2,(assertMessage_0 - _$_str_$_2)
_$_str_$_2:
        /*0013*/ 	.byte	0x5f, 0x5f, 0x43, 0x55, 0x44, 0x41, 0x5f, 0x50, 0x52, 0x45, 0x43, 0x5f, 0x53, 0x51, 0x52, 0x54
        /*0023*/ 	.byte	0x00
	.type		assertMessage_0,@object
	.size		assertMessage_0,(assertFile_0 - assertMessage_0)
assertMessage_0:
        /*0024*/ 	.byte	0x69, 0x6e, 0x64, 0x65, 0x78, 0x20, 0x6f, 0x75, 0x74, 0x20, 0x6f, 0x66, 0x20, 0x62, 0x6f, 0x75
        /*0034*/ 	.byte	0x6e, 0x64, 0x73, 0x3a, 0x20, 0x30, 0x20, 0x3c, 0x3d, 0x20, 0x74, 0x6d, 0x70, 0x39, 0x20, 0x3c
        /*0044*/ 	.byte	0x20, 0x31, 0x30, 0x34, 0x38, 0x35, 0x37, 0x36, 0x00
	.type		assertFile_0,@object
	.size		assertFile_0,(.L_1 - assertFile_0)
assertFile_0:
        /*004d*/ 	.byte	0x69, 0x6e, 0x64, 0x75, 0x63, 0x74, 0x6f, 0x72, 0x5f, 0x63, 0x61, 0x63, 0x68, 0x65, 0x2f, 0x64
        /*005d*/ 	.byte	0x74, 0x2f, 0x63, 0x64, 0x74, 0x74, 0x6a, 0x62, 0x61, 0x74, 0x64, 0x73, 0x68, 0x76, 0x64, 0x6e
        /*006d*/ 	.byte	0x73, 0x37, 0x6c, 0x70, 0x76, 0x77, 0x64, 0x74, 0x77, 0x63, 0x7a, 0x74, 0x79, 0x36, 0x66, 0x75
        /*007d*/ 	.byte	0x79, 0x76, 0x6f, 0x71, 0x6c, 0x79, 0x69, 0x67, 0x6c, 0x34, 0x72, 0x6f, 0x6a, 0x63, 0x79, 0x68
        /*008d*/ 	.byte	0x79, 0x36, 0x75, 0x72, 0x6f, 0x32, 0x2e, 0x70, 0x79, 0x00
.L_1:


//--------------------- .nv.shared.triton_poi_fused_convolution_max_unpool2d_18 --------------------------
	.section	.nv.shared.triton_poi_fused_convolution_max_unpool2d_18,"aw",@nobits
	.sectionflags	@""
	.align	16
	.zero		1024


//--------------------- .nv.constant0.triton_poi_fused_convolution_max_unpool2d_18 --------------------------
	.section	.nv.constant0.triton_poi_fused_convolution_max_unpool2d_18,"a",@progbits
	.sectionflags	@""
	.align	4
.nv.constant0.triton_poi_fused_convolution_max_unpool2d_18:
	.zero		596


//--------------------- SYMBOLS --------------------------

	.type		__assertfail,@function
